//
// Generated by NVIDIA NVVM Compiler
//
// Compiler Build ID: CL-36424714
// Cuda compilation tools, release 13.0, V13.0.88
// Based on NVVM 20.0.0
//

.version 9.0
.target sm_100
.address_size 64

	// .globl	_Z10swiglu_bigPKfPfi

.visible .entry _Z10swiglu_bigPKfPfi(
	.param .u64 .ptr .align 1 _Z10swiglu_bigPKfPfi_param_0,
	.param .u64 .ptr .align 1 _Z10swiglu_bigPKfPfi_param_1,
	.param .u32 _Z10swiglu_bigPKfPfi_param_2
)
{
	.reg .pred 	%p<3>;
	.reg .b32 	%r<11>;
	.reg .b32 	%f<8>;
	.reg .b64 	%rd<10>;

	ld.param.u64 	%rd3, [_Z10swiglu_bigPKfPfi_param_0];
	ld.param.u64 	%rd4, [_Z10swiglu_bigPKfPfi_param_1];
	ld.param.u32 	%r6, [_Z10swiglu_bigPKfPfi_param_2];
	mov.u32 	%r7, %tid.x;
	mov.u32 	%r1, %ntid.x;
	mov.u32 	%r8, %ctaid.x;
	mad.lo.s32 	%r10, %r1, %r8, %r7;
	setp.ge.s32 	%p1, %r10, %r6;
	@%p1 bra 	$L__BB0_3;
	mov.u32 	%r9, %nctaid.x;
	mul.lo.s32 	%r3, %r9, %r1;
	cvta.to.global.u64 	%rd1, %rd3;
	cvta.to.global.u64 	%rd2, %rd4;
	mul.wide.s32 	%rd7, %r6, 4;
$L__BB0_2:
	mul.wide.s32 	%rd5, %r10, 4;
	add.s64 	%rd6, %rd1, %rd5;
	ld.global.nc.f32 	%f1, [%rd6];
	add.s64 	%rd8, %rd6, %rd7;
	ld.global.nc.f32 	%f2, [%rd8];
	mul.f32 	%f3, %f1, 0fBFB8AA3B;
	ex2.approx.f32 	%f4, %f3;
	add.f32 	%f5, %f4, 0f3F800000;
	div.rn.f32 	%f6, %f1, %f5;
	mul.f32 	%f7, %f2, %f6;
	add.s64 	%rd9, %rd2, %rd5;
	st.global.f32 	[%rd9], %f7;
	add.s32 	%r10, %r10, %r3;
	setp.lt.s32 	%p2, %r10, %r6;
	@%p2 bra 	$L__BB0_2;
$L__BB0_3:
	ret;

}
	// .globl	_Z13swiglu_kernelPKfPfi
.visible .entry _Z13swiglu_kernelPKfPfi(
	.param .u64 .ptr .align 1 _Z13swiglu_kernelPKfPfi_param_0,
	.param .u64 .ptr .align 1 _Z13swiglu_kernelPKfPfi_param_1,
	.param .u32 _Z13swiglu_kernelPKfPfi_param_2
)
{
	.reg .pred 	%p<2>;
	.reg .b32 	%r<6>;
	.reg .b32 	%f<8>;
	.reg .b64 	%rd<10>;

	ld.param.u64 	%rd1, [_Z13swiglu_kernelPKfPfi_param_0];
	ld.param.u64 	%rd2, [_Z13swiglu_kernelPKfPfi_param_1];
	ld.param.u32 	%r2, [_Z13swiglu_kernelPKfPfi_param_2];
	mov.u32 	%r3, %tid.x;
	mov.u32 	%r4, %ntid.x;
	mov.u32 	%r5, %ctaid.x;
	mad.lo.s32 	%r1, %r4, %r5, %r3;
	setp.ge.s32 	%p1, %r1, %r2;
	@%p1 bra 	$L__BB1_2;
	cvta.to.global.u64 	%rd3, %rd1;
	cvta.to.global.u64 	%rd4, %rd2;
	mul.wide.s32 	%rd5, %r1, 4;
	add.s64 	%rd6, %rd3, %rd5;
	ld.global.f32 	%f1, [%rd6];
	mul.f32 	%f2, %f1, 0fBFB8AA3B;
	ex2.approx.f32 	%f3, %f2;
	add.f32 	%f4, %f3, 0f3F800000;
	div.rn.f32 	%f5, %f1, %f4;
	add.s64 	%rd7, %rd4, %rd5;
	st.global.f32 	[%rd7], %f5;
	mul.wide.s32 	%rd8, %r2, 4;
	add.s64 	%rd9, %rd6, %rd8;
	ld.global.f32 	%f6, [%rd9];
	mul.f32 	%f7, %f5, %f6;
	st.global.f32 	[%rd7], %f7;
$L__BB1_2:
	ret;

}


// ===== COMPILED SASS (sm_100) =====

	.target	sm_100

	.elftype	@"ET_EXEC"


//--------------------- .note.nv.tkinfo           --------------------------
	.section	.note.nv.tkinfo,"",@"SHT_NOTE"
	.sectionflags	@"SHF_NOTE_NV_TKINFO"
	.tkinfo
        /*0018*/ 	.word	0x00000002
        /*0030*/ 	.string	""
        /*0030*/ 	.string	"ptxas"
        /*0030*/ 	.string	"Cuda compilation tools, release 13.0, V13.0.88"
        /*0030*/ 	.string	"Build cuda_13.0.r13.0/compiler.36424714_0"
        /*0030*/ 	.string	"-arch sm_100 -m 64 "



//--------------------- .note.nv.cuinfo           --------------------------
	.section	.note.nv.cuinfo,"",@"SHT_NOTE"
	.sectionflags	@"SHF_NOTE_NV_CUINFO"
        /*0018*/ 	.short	0x0002
        /*001a*/ 	.short	0x0064
        /*001c*/ 	.short	0x0082
	.zero		2


//--------------------- .nv.info                  --------------------------
	.section	.nv.info,"",@"SHT_CUDA_INFO"
	.align	4


	//----- nvinfo : EIATTR_REGCOUNT
	.align		4
        /*0000*/ 	.byte	0x04, 0x2f
        /*0002*/ 	.short	(.L_1 - .L_0)
	.align		4
.L_0:
        /*0004*/ 	.word	index@(_Z10swiglu_bigPKfPfi)
        /*0008*/ 	.word	0x00000018


	//----- nvinfo : EIATTR_FRAME_SIZE
	.align		4
.L_1:
        /*000c*/ 	.byte	0x04, 0x11
        /*000e*/ 	.short	(.L_3 - .L_2)
	.align		4
.L_2:
        /*0010*/ 	.word	index@($__internal_1_$__cuda_sm3x_div_rn_noftz_f32_slowpath)
        /*0014*/ 	.word	0x00000000


	//----- nvinfo : EIATTR_FRAME_SIZE
	.align		4
.L_3:
        /*0018*/ 	.byte	0x04, 0x11
        /*001a*/ 	.short	(.L_5 - .L_4)
	.align		4
.L_4:
        /*001c*/ 	.word	index@(_Z10swiglu_bigPKfPfi)
        /*0020*/ 	.word	0x00000000


	//----- nvinfo : EIATTR_REGCOUNT
	.align		4
.L_5:
        /*0024*/ 	.byte	0x04, 0x2f
        /*0026*/ 	.short	(.L_7 - .L_6)
	.align		4
.L_6:
        /*0028*/ 	.word	index@(_Z13swiglu_kernelPKfPfi)
        /*002c*/ 	.word	0x00000012


	//----- nvinfo : EIATTR_FRAME_SIZE
	.align		4
.L_7:
        /*0030*/ 	.byte	0x04, 0x11
        /*0032*/ 	.short	(.L_9 - .L_8)
	.align		4
.L_8:
        /*0034*/ 	.word	index@($__internal_0_$__cuda_sm3x_div_rn_noftz_f32_slowpath)
        /*0038*/ 	.word	0x00000000


	//----- nvinfo : EIATTR_FRAME_SIZE
	.align		4
.L_9:
        /*003c*/ 	.byte	0x04, 0x11
        /*003e*/ 	.short	(.L_11 - .L_10)
	.align		4
.L_10:
        /*0040*/ 	.word	index@(_Z13swiglu_kernelPKfPfi)
        /*0044*/ 	.word	0x00000000


	//----- nvinfo : EIATTR_MIN_STACK_SIZE
	.align		4
.L_11:
        /*0048*/ 	.byte	0x04, 0x12
        /*004a*/ 	.short	(.L_13 - .L_12)
	.align		4
.L_12:
        /*004c*/ 	.word	index@(_Z13swiglu_kernelPKfPfi)
        /*0050*/ 	.word	0x00000000


	//----- nvinfo : EIATTR_MIN_STACK_SIZE
	.align		4
.L_13:
        /*0054*/ 	.byte	0x04, 0x12
        /*0056*/ 	.short	(.L_15 - .L_14)
	.align		4
.L_14:
        /*0058*/ 	.word	index@(_Z10swiglu_bigPKfPfi)
        /*005c*/ 	.word	0x00000000
.L_15:


//--------------------- .nv.compat                --------------------------
	.section	.nv.compat,"",@"SHT_CUDA_COMPAT_INFO"
	.align	4
        /*0000*/ 	.byte	0x02, 0x09, 0x00, 0x00, 0x02, 0x02, 0x01, 0x00, 0x02, 0x05, 0x05, 0x00, 0x03, 0x07, 0x01, 0x01
        /*0010*/ 	.byte	0x02, 0x03, 0x00, 0x00, 0x02, 0x06, 0x01, 0x00, 0x04, 0x0b, 0x08, 0x00, 0x01, 0x00, 0x00, 0x00
        /*0020*/ 	.byte	0x00, 0x00, 0x00, 0x00


//--------------------- .nv.info._Z13swiglu_kernelPKfPfi --------------------------
	.section	.nv.info._Z13swiglu_kernelPKfPfi,"",@"SHT_CUDA_INFO"
	.sectionflags	@""
	.align	4


	//----- nvinfo : EIATTR_CUDA_API_VERSION
	.align		4
        /*0000*/ 	.byte	0x04, 0x37
        /*0002*/ 	.short	(.L_17 - .L_16)
.L_16:
        /*0004*/ 	.word	0x00000082


	//----- nvinfo : EIATTR_KPARAM_INFO
	.align		4
.L_17:
        /*0008*/ 	.byte	0x04, 0x17
        /*000a*/ 	.short	(.L_19 - .L_18)
.L_18:
        /*000c*/ 	.word	0x00000000
        /*0010*/ 	.short	0x0002
        /*0012*/ 	.short	0x0010
        /*0014*/ 	.byte	0x00, 0xf0, 0x11, 0x00


	//----- nvinfo : EIATTR_KPARAM_INFO
	.align		4
.L_19:
        /*0018*/ 	.byte	0x04, 0x17
        /*001a*/ 	.short	(.L_21 - .L_20)
.L_20:
        /*001c*/ 	.word	0x00000000
        /*0020*/ 	.short	0x0001
        /*0022*/ 	.short	0x0008
        /*0024*/ 	.byte	0x00, 0xf5, 0x21, 0x00


	//----- nvinfo : EIATTR_KPARAM_INFO
	.align		4
.L_21:
        /*0028*/ 	.byte	0x04, 0x17
        /*002a*/ 	.short	(.L_23 - .L_22)
.L_22:
        /*002c*/ 	.word	0x00000000
        /*0030*/ 	.short	0x0000
        /*0032*/ 	.short	0x0000
        /*0034*/ 	.byte	0x00, 0xf5, 0x21, 0x00


	//----- nvinfo : EIATTR_SPARSE_MMA_MASK
	.align		4
.L_23:
        /*0038*/ 	.byte	0x03, 0x50
        /*003a*/ 	.short	0x0000


	//----- nvinfo : EIATTR_MAXREG_COUNT
	.align		4
        /*003c*/ 	.byte	0x03, 0x1b
        /*003e*/ 	.short	0x00ff


	//----- nvinfo : EIATTR_MERCURY_ISA_VERSION
	.align		4
        /*0040*/ 	.byte	0x03, 0x5f
        /*0042*/ 	.short	0x0101


	//----- nvinfo : EIATTR_VRC_CTA_INIT_COUNT
	.align		4
        /*0044*/ 	.byte	0x02, 0x4a
	.zero		1
	.zero		1


	//----- nvinfo : EIATTR_EXIT_INSTR_OFFSETS
	.align		4
        /*0048*/ 	.byte	0x04, 0x1c
        /*004a*/ 	.short	(.L_25 - .L_24)


	//   ....[0]....
.L_24:
        /*004c*/ 	.word	0x00000070


	//   ....[1]....
        /*0050*/ 	.word	0x00000270


	//----- nvinfo : EIATTR_CRS_STACK_SIZE
	.align		4
.L_25:
        /*0054*/ 	.byte	0x04, 0x1e
        /*0056*/ 	.short	(.L_27 - .L_26)
.L_26:
        /*0058*/ 	.word	0x00000000


	//----- nvinfo : EIATTR_CBANK_PARAM_SIZE
	.align		4
.L_27:
        /*005c*/ 	.byte	0x03, 0x19
        /*005e*/ 	.short	0x0014


	//----- nvinfo : EIATTR_PARAM_CBANK
	.align		4
        /*0060*/ 	.byte	0x04, 0x0a
        /*0062*/ 	.short	(.L_29 - .L_28)
	.align		4
.L_28:
        /*0064*/ 	.word	index@(.nv.constant0._Z13swiglu_kernelPKfPfi)
        /*0068*/ 	.short	0x0380
        /*006a*/ 	.short	0x0014


	//----- nvinfo : EIATTR_SW_WAR
	.align		4
.L_29:
        /*006c*/ 	.byte	0x04, 0x36
        /*006e*/ 	.short	(.L_31 - .L_30)
.L_30:
        /*0070*/ 	.word	0x00000008
.L_31:


//--------------------- .nv.info._Z10swiglu_bigPKfPfi --------------------------
	.section	.nv.info._Z10swiglu_bigPKfPfi,"",@"SHT_CUDA_INFO"
	.sectionflags	@""
	.align	4


	//----- nvinfo : EIATTR_CUDA_API_VERSION
	.align		4
        /*0000*/ 	.byte	0x04, 0x37
        /*0002*/ 	.short	(.L_33 - .L_32)
.L_32:
        /*0004*/ 	.word	0x00000082


	//----- nvinfo : EIATTR_KPARAM_INFO
	.align		4
.L_33:
        /*0008*/ 	.byte	0x04, 0x17
        /*000a*/ 	.short	(.L_35 - .L_34)
.L_34:
        /*000c*/ 	.word	0x00000000
        /*0010*/ 	.short	0x0002
        /*0012*/ 	.short	0x0010
        /*0014*/ 	.byte	0x00, 0xf0, 0x11, 0x00


	//----- nvinfo : EIATTR_KPARAM_INFO
	.align		4
.L_35:
        /*0018*/ 	.byte	0x04, 0x17
        /*001a*/ 	.short	(.L_37 - .L_36)
.L_36:
        /*001c*/ 	.word	0x00000000
        /*0020*/ 	.short	0x0001
        /*0022*/ 	.short	0x0008
        /*0024*/ 	.byte	0x00, 0xf5, 0x21, 0x00


	//----- nvinfo : EIATTR_KPARAM_INFO
	.align		4
.L_37:
        /*0028*/ 	.byte	0x04, 0x17
        /*002a*/ 	.short	(.L_39 - .L_38)
.L_38:
        /*002c*/ 	.word	0x00000000
        /*0030*/ 	.short	0x0000
        /*0032*/ 	.short	0x0000
        /*0034*/ 	.byte	0x00, 0xf5, 0x21, 0x00


	//----- nvinfo : EIATTR_SPARSE_MMA_MASK
	.align		4
.L_39:
        /*0038*/ 	.byte	0x03, 0x50
        /*003a*/ 	.short	0x0000


	//----- nvinfo : EIATTR_MAXREG_COUNT
	.align		4
        /*003c*/ 	.byte	0x03, 0x1b
        /*003e*/ 	.short	0x00ff


	//----- nvinfo : EIATTR_MERCURY_ISA_VERSION
	.align		4
        /*0040*/ 	.byte	0x03, 0x5f
        /*0042*/ 	.short	0x0101


	//----- nvinfo : EIATTR_VRC_CTA_INIT_COUNT
	.align		4
        /*0044*/ 	.byte	0x02, 0x4a
	.zero		1
	.zero		1


	//----- nvinfo : EIATTR_EXIT_INSTR_OFFSETS
	.align		4
        /*0048*/ 	.byte	0x04, 0x1c
        /*004a*/ 	.short	(.L_41 - .L_40)


	//   ....[0]....
.L_40:
        /*004c*/ 	.word	0x00000070


	//   ....[1]....
        /*0050*/ 	.word	0x000002c0


	//----- nvinfo : EIATTR_CRS_STACK_SIZE
	.align		4
.L_41:
        /*0054*/ 	.byte	0x04, 0x1e
        /*0056*/ 	.short	(.L_43 - .L_42)
.L_42:
        /*0058*/ 	.word	0x00000000


	//----- nvinfo : EIATTR_CBANK_PARAM_SIZE
	.align		4
.L_43:
        /*005c*/ 	.byte	0x03, 0x19
        /*005e*/ 	.short	0x0014


	//----- nvinfo : EIATTR_PARAM_CBANK
	.align		4
        /*0060*/ 	.byte	0x04, 0x0a
        /*0062*/ 	.short	(.L_45 - .L_44)
	.align		4
.L_44:
        /*0064*/ 	.word	index@(.nv.constant0._Z10swiglu_bigPKfPfi)
        /*0068*/ 	.short	0x0380
        /*006a*/ 	.short	0x0014


	//----- nvinfo : EIATTR_SW_WAR
	.align		4
.L_45:
        /*006c*/ 	.byte	0x04, 0x36
        /*006e*/ 	.short	(.L_47 - .L_46)
.L_46:
        /*0070*/ 	.word	0x00000008
.L_47:


//--------------------- .nv.callgraph             --------------------------
	.section	.nv.callgraph,"",@"SHT_CUDA_CALLGRAPH"
	.align	4
	.sectionentsize	8
	.align		4
        /*0000*/ 	.word	0x00000000
	.align		4
        /*0004*/ 	.word	0xffffffff
	.align		4
        /*0008*/ 	.word	0x00000000
	.align		4
        /*000c*/ 	.word	0xfffffffe
	.align		4
        /*0010*/ 	.word	0x00000000
	.align		4
        /*0014*/ 	.word	0xfffffffd
	.align		4
        /*0018*/ 	.word	0x00000000
	.align		4
        /*001c*/ 	.word	0xfffffffc


//--------------------- .text._Z13swiglu_kernelPKfPfi --------------------------
	.section	.text._Z13swiglu_kernelPKfPfi,"ax",@progbits
	.align	128
        .global         _Z13swiglu_kernelPKfPfi
        .type           _Z13swiglu_kernelPKfPfi,@function
        .size           _Z13swiglu_kernelPKfPfi,(.L_x_29 - _Z13swiglu_kernelPKfPfi)
        .other          _Z13swiglu_kernelPKfPfi,@"STO_CUDA_ENTRY STV_DEFAULT"
_Z13swiglu_kernelPKfPfi:
.text._Z13swiglu_kernelPKfPfi:
[----:B------:R-:W-:Y:S01]  /*0000*/  LDC R1, c[0x0][0x37c] ;  /* 0x0000df00ff017b82 */ /* 0x000fe20000000800 */
[----:B------:R-:W0:Y:S01]  /*0010*/  S2R R2, SR_TID.X ;  /* 0x0000000000027919 */ /* 0x000e220000002100 */
[----:B------:R-:W0:Y:S01]  /*0020*/  LDCU UR4, c[0x0][0x360] ;  /* 0x00006c00ff0477ac */ /* 0x000e220008000800 */
[----:B------:R-:W0:Y:S01]  /*0030*/  S2R R3, SR_CTAID.X ;  /* 0x0000000000037919 */ /* 0x000e220000002500 */
[----:B------:R-:W1:Y:S01]  /*0040*/  LDCU UR5, c[0x0][0x390] ;  /* 0x00007200ff0577ac */ /* 0x000e620008000800 */
[----:B0-----:R-:W-:-:S05]  /*0050*/  IMAD R2, R3, UR4, R2 ;  /* 0x0000000403027c24 */ /* 0x001fca000f8e0202 */
[----:B-1----:R-:W-:-:S13]  /*0060*/  ISETP.GE.AND P0, PT, R2, UR5, PT ;  /* 0x0000000502007c0c */ /* 0x002fda000bf06270 */
[----:B------:R-:W-:Y:S05]  /*0070*/  @P0 EXIT ;  /* 0x000000000000094d */ /* 0x000fea0003800000 */
[----:B------:R-:W0:Y:S01]  /*0080*/  LDC.64 R4, c[0x0][0x380] ;  /* 0x0000e000ff047b82 */ /* 0x000e220000000a00 */
[----:B------:R-:W1:Y:S01]  /*0090*/  LDCU.64 UR4, c[0x0][0x358] ;  /* 0x00006b00ff0477ac */ /* 0x000e620008000a00 */
[----:B0-----:R-:W-:-:S05]  /*00a0*/  IMAD.WIDE R4, R2, 0x4, R4 ;  /* 0x0000000402047825 */ /* 0x001fca00078e0204 */
[----:B-1----:R-:W2:Y:S01]  /*00b0*/  LDG.E R0, desc[UR4][R4.64] ;  /* 0x0000000404007981 */ /* 0x002ea2000c1e1900 */
[----:B------:R-:W-:Y:S01]  /*00c0*/  BSSY.RECONVERGENT B0, `(.L_x_0) ;  /* 0x0000012000007945 */ /* 0x000fe20003800200 */
[----:B--2---:R-:W-:-:S05]  /*00d0*/  FMUL R3, R0, -1.4426950216293334961 ;  /* 0xbfb8aa3b00037820 */ /* 0x004fca0000400000 */
[----:B------:R-:W-:-:S13]  /*00e0*/  FSETP.GEU.AND P0, PT, R3, -126, PT ;  /* 0xc2fc00000300780b */ /* 0x000fda0003f0e000 */
[----:B------:R-:W-:-:S04]  /*00f0*/  @!P0 FMUL R3, R3, 0.5 ;  /* 0x3f00000003038820 */ /* 0x000fc80000400000 */
[----:B------:R-:W0:Y:S02]  /*0100*/  MUFU.EX2 R6, R3 ;  /* 0x0000000300067308 */ /* 0x000e240000000800 */
[----:B0-----:R-:W-:-:S04]  /*0110*/  @!P0 FMUL R6, R6, R6 ;  /* 0x0000000606068220 */ /* 0x001fc80000400000 */
[----:B------:R-:W-:-:S04]  /*0120*/  FADD R3, R6, 1 ;  /* 0x3f80000006037421 */ /* 0x000fc80000000000 */
[----:B------:R-:W0:Y:S08]  /*0130*/  MUFU.RCP R6, R3 ;  /* 0x0000000300067308 */ /* 0x000e300000001000 */
[----:B------:R-:W1:Y:S01]  /*0140*/  FCHK P0, R0, R3 ;  /* 0x0000000300007302 */ /* 0x000e620000000000 */
[----:B0-----:R-:W-:-:S04]  /*0150*/  FFMA R7, -R3, R6, 1 ;  /* 0x3f80000003077423 */ /* 0x001fc80000000106 */
[----:B------:R-:W-:-:S04]  /*0160*/  FFMA R7, R6, R7, R6 ;  /* 0x0000000706077223 */ /* 0x000fc80000000006 */
[----:B------:R-:W-:-:S04]  /*0170*/  FFMA R6, R0, R7, RZ ;  /* 0x0000000700067223 */ /* 0x000fc800000000ff */
[----:B------:R-:W-:-:S04]  /*0180*/  FFMA R8, -R3, R6, R0 ;  /* 0x0000000603087223 */ /* 0x000fc80000000100 */
[----:B------:R-:W-:Y:S01]  /*0190*/  FFMA R9, R7, R8, R6 ;  /* 0x0000000807097223 */ /* 0x000fe20000000006 */
[----:B-1----:R-:W-:Y:S06]  /*01a0*/  @!P0 BRA `(.L_x_1) ;  /* 0x00000000000c8947 */ /* 0x002fec0003800000 */
[----:B------:R-:W-:-:S07]  /*01b0*/  MOV R6, 0x1d0 ;  /* 0x000001d000067802 */ /* 0x000fce0000000f00 */
[----:B------:R-:W-:Y:S05]  /*01c0*/  CALL.REL.NOINC `($__internal_0_$__cuda_sm3x_div_rn_noftz_f32_slowpath) ;  /* 0x00000000002c7944 */ /* 0x000fea0003c00000 */
[----:B------:R-:W-:-:S07]  /*01d0*/  IMAD.MOV.U32 R9, RZ, RZ, R0 ;  /* 0x000000ffff097224 */ /* 0x000fce00078e0000 */
.L_x_1:
[----:B------:R-:W-:Y:S05]  /*01e0*/  BSYNC.RECONVERGENT B0 ;  /* 0x0000000000007941 */ /* 0x000fea0003800200 */
.L_x_0:
[----:B------:R-:W0:Y:S08]  /*01f0*/  LDC.64 R6, c[0x0][0x388] ;  /* 0x0000e200ff067b82 */ /* 0x000e300000000a00 */
[----:B------:R-:W1:Y:S01]  /*0200*/  LDC R11, c[0x0][0x390] ;  /* 0x0000e400ff0b7b82 */ /* 0x000e620000000800 */
[----:B0-----:R-:W-:-:S05]  /*0210*/  IMAD.WIDE R2, R2, 0x4, R6 ;  /* 0x0000000402027825 */ /* 0x001fca00078e0206 */
[----:B------:R-:W-:Y:S01]  /*0220*/  STG.E desc[UR4][R2.64], R9 ;  /* 0x0000000902007986 */ /* 0x000fe2000c101904 */
[----:B-1----:R-:W-:-:S06]  /*0230*/  IMAD.WIDE R4, R11, 0x4, R4 ;  /* 0x000000040b047825 */ /* 0x002fcc00078e0204 */
[----:B------:R-:W2:Y:S02]  /*0240*/  LDG.E R4, desc[UR4][R4.64] ;  /* 0x0000000404047981 */ /* 0x000ea4000c1e1900 */
[----:B--2---:R-:W-:-:S05]  /*0250*/  FMUL R7, R4, R9 ;  /* 0x0000000904077220 */ /* 0x004fca0000400000 */
[----:B------:R-:W-:Y:S01]  /*0260*/  STG.E desc[UR4][R2.64], R7 ;  /* 0x0000000702007986 */ /* 0x000fe2000c101904 */
[----:B------:R-:W-:Y:S05]  /*0270*/  EXIT ;  /* 0x000000000000794d */ /* 0x000fea0003800000 */
        .weak           $__internal_0_$__cuda_sm3x_div_rn_noftz_f32_slowpath
        .type           $__internal_0_$__cuda_sm3x_div_rn_noftz_f32_slowpath,@function
        .size           $__internal_0_$__cuda_sm3x_div_rn_noftz_f32_slowpath,(.L_x_29 - $__internal_0_$__cuda_sm3x_div_rn_noftz_f32_slowpath)
$__internal_0_$__cuda_sm3x_div_rn_noftz_f32_slowpath:
[--C-:B------:R-:W-:Y:S01]  /*0280*/  SHF.R.U32.HI R8, RZ, 0x17, R3.reuse ;  /* 0x00000017ff087819 */ /* 0x100fe20000011603 */
[----:B------:R-:W-:Y:S01]  /*0290*/  BSSY.RECONVERGENT B1, `(.L_x_2) ;  /* 0x0000064000017945 */ /* 0x000fe20003800200 */
[--C-:B------:R-:W-:Y:S01]  /*02a0*/  SHF.R.U32.HI R7, RZ, 0x17, R0.reuse ;  /* 0x00000017ff077819 */ /* 0x100fe20000011600 */
[----:B------:R-:W-:Y:S01]  /*02b0*/  IMAD.MOV.U32 R10, RZ, RZ, R0 ;  /* 0x000000ffff0a7224 */ /* 0x000fe200078e0000 */
[----:B------:R-:W-:Y:S01]  /*02c0*/  LOP3.LUT R9, R8, 0xff, RZ, 0xc0, !PT ;  /* 0x000000ff08097812 */ /* 0x000fe200078ec0ff */
[----:B------:R-:W-:Y:S01]  /*02d0*/  IMAD.MOV.U32 R11, RZ, RZ, R3 ;  /* 0x000000ffff0b7224 */ /* 0x000fe200078e0003 */
[----:B------:R-:W-:-:S03]  /*02e0*/  LOP3.LUT R8, R7, 0xff, RZ, 0xc0, !PT ;  /* 0x000000ff07087812 */ /* 0x000fc600078ec0ff */
[----:B------:R-:W-:Y:S02]  /*02f0*/  VIADD R13, R9, 0xffffffff ;  /* 0xffffffff090d7836 */ /* 0x000fe40000000000 */
[----:B------:R-:W-:-:S03]  /*0300*/  VIADD R12, R8, 0xffffffff ;  /* 0xffffffff080c7836 */ /* 0x000fc60000000000 */
[----:B------:R-:W-:-:S04]  /*0310*/  ISETP.GT.U32.AND P0, PT, R13, 0xfd, PT ;  /* 0x000000fd0d00780c */ /* 0x000fc80003f04070 */
[----:B------:R-:W-:-:S13]  /*0320*/  ISETP.GT.U32.OR P0, PT, R12, 0xfd, P0 ;  /* 0x000000fd0c00780c */ /* 0x000fda0000704470 */
[----:B------:R-:W-:Y:S01]  /*0330*/  @!P0 IMAD.MOV.U32 R7, RZ, RZ, RZ ;  /* 0x000000ffff078224 */ /* 0x000fe200078e00ff */
[----:B------:R-:W-:Y:S06]  /*0340*/  @!P0 BRA `(.L_x_3) ;  /* 0x00000000005c8947 */ /* 0x000fec0003800000 */
[----:B------:R-:W-:Y:S02]  /*0350*/  FSETP.GTU.FTZ.AND P0, PT, |R0|, +INF , PT ;  /* 0x7f8000000000780b */ /* 0x000fe40003f1c200 */
[----:B------:R-:W-:-:S04]  /*0360*/  FSETP.GTU.FTZ.AND P1, PT, |R3|, +INF , PT ;  /* 0x7f8000000300780b */ /* 0x000fc80003f3c200 */
[----:B------:R-:W-:-:S13]  /*0370*/  PLOP3.LUT P0, PT, P0, P1, PT, 0xf8, 0x8f ;  /* 0x00000000008f781c */ /* 0x000fda0000703f70 */
[----:B------:R-:W-:Y:S05]  /*0380*/  @P0 BRA `(.L_x_4) ;  /* 0x00000004004c0947 */ /* 0x000fea0003800000 */
[----:B------:R-:W-:-:S13]  /*0390*/  LOP3.LUT P0, RZ, R11, 0x7fffffff, R10, 0xc8, !PT ;  /* 0x7fffffff0bff7812 */ /* 0x000fda000780c80a */
[----:B------:R-:W-:Y:S05]  /*03a0*/  @!P0 BRA `(.L_x_5) ;  /* 0x00000004003c8947 */ /* 0x000fea0003800000 */
[C---:B------:R-:W-:Y:S02]  /*03b0*/  FSETP.NEU.FTZ.AND P2, PT, |R0|.reuse, +INF , PT ;  /* 0x7f8000000000780b */ /* 0x040fe40003f5d200 */
[----:B------:R-:W-:Y:S02]  /*03c0*/  FSETP.NEU.FTZ.AND P1, PT, |R3|, +INF , PT ;  /* 0x7f8000000300780b */ /* 0x000fe40003f3d200 */
[----:B------:R-:W-:-:S11]  /*03d0*/  FSETP.NEU.FTZ.AND P0, PT, |R0|, +INF , PT ;  /* 0x7f8000000000780b */ /* 0x000fd60003f1d200 */
[----:B------:R-:W-:Y:S05]  /*03e0*/  @!P1 BRA !P2, `(.L_x_5) ;  /* 0x00000004002c9947 */ /* 0x000fea0005000000 */
[----:B------:R-:W-:-:S04]  /*03f0*/  LOP3.LUT P2, RZ, R10, 0x7fffffff, RZ, 0xc0, !PT ;  /* 0x7fffffff0aff7812 */ /* 0x000fc8000784c0ff */
[----:B------:R-:W-:-:S13]  /*0400*/  PLOP3.LUT P1, PT, P1, P2, PT, 0x2f, 0xf2 ;  /* 0x0000000000f2781c */ /* 0x000fda0000f24577 */
[----:B------:R-:W-:Y:S05]  /*0410*/  @P1 BRA `(.L_x_6) ;  /* 0x0000000400181947 */ /* 0x000fea0003800000 */
[----:B------:R-:W-:-:S04]  /*0420*/  LOP3.LUT P1, RZ, R11, 0x7fffffff, RZ, 0xc0, !PT ;  /* 0x7fffffff0bff7812 */ /* 0x000fc8000782c0ff */
[----:B------:R-:W-:-:S13]  /*0430*/  PLOP3.LUT P0, PT, P0, P1, PT, 0x2f, 0xf2 ;  /* 0x0000000000f2781c */ /* 0x000fda0000702577 */
[----:B------:R-:W-:Y:S05]  /*0440*/  @P0 BRA `(.L_x_7) ;  /* 0x0000000400000947 */ /* 0x000fea0003800000 */
[----:B------:R-:W-:Y:S02]  /*0450*/  ISETP.GE.AND P0, PT, R12, RZ, PT ;  /* 0x000000ff0c00720c */ /* 0x000fe40003f06270 */
[----:B------:R-:W-:-:S11]  /*0460*/  ISETP.GE.AND P1, PT, R13, RZ, PT ;  /* 0x000000ff0d00720c */ /* 0x000fd60003f26270 */
[----:B------:R-:W-:Y:S02]  /*0470*/  @P0 IMAD.MOV.U32 R7, RZ, RZ, RZ ;  /* 0x000000ffff070224 */ /* 0x000fe400078e00ff */
[----:B------:R-:W-:Y:S01]  /*0480*/  @!P0 FFMA R10, R0, 1.84467440737095516160e+19, RZ ;  /* 0x5f800000000a8823 */ /* 0x000fe200000000ff */
[----:B------:R-:W-:Y:S02]  /*0490*/  @!P0 IMAD.MOV.U32 R7, RZ, RZ, -0x40 ;  /* 0xffffffc0ff078424 */ /* 0x000fe400078e00ff */
[----:B------:R-:W-:Y:S02]  /*04a0*/  @!P1 FFMA R11, R3, 1.84467440737095516160e+19, RZ ;  /* 0x5f800000030b9823 */ /* 0x000fe400000000ff */
[----:B------:R-:W-:-:S07]  /*04b0*/  @!P1 VIADD R7, R7, 0x40 ;  /* 0x0000004007079836 */ /* 0x000fce0000000000 */
.L_x_3:
[----:B------:R-:W-:Y:S01]  /*04c0*/  LEA R0, R9, 0xc0800000, 0x17 ;  /* 0xc080000009007811 */ /* 0x000fe200078eb8ff */
[----:B------:R-:W-:Y:S01]  /*04d0*/  VIADD R8, R8, 0xffffff81 ;  /* 0xffffff8108087836 */ /* 0x000fe20000000000 */
[----:B------:R-:W-:Y:S03]  /*04e0*/  BSSY.RECONVERGENT B2, `(.L_x_8) ;  /* 0x0000035000027945 */ /* 0x000fe60003800200 */
[----:B------:R-:W-:Y:S02]  /*04f0*/  IMAD.IADD R11, R11, 0x1, -R0 ;  /* 0x000000010b0b7824 */ /* 0x000fe400078e0a00 */
[C---:B------:R-:W-:Y:S01]  /*0500*/  IMAD R0, R8.reuse, -0x800000, R10 ;  /* 0xff80000008007824 */ /* 0x040fe200078e020a */
[----:B------:R-:W-:Y:S01]  /*0510*/  IADD3 R8, PT, PT, R8, 0x7f, -R9 ;  /* 0x0000007f08087810 */ /* 0x000fe20007ffe809 */
[----:B------:R-:W0:Y:S01]  /*0520*/  MUFU.RCP R3, R11 ;  /* 0x0000000b00037308 */ /* 0x000e220000001000 */
[----:B------:R-:W-:-:S03]  /*0530*/  FADD.FTZ R13, -R11, -RZ ;  /* 0x800000ff0b0d7221 */ /* 0x000fc60000010100 */
[----:B------:R-:W-:Y:S02]  /*0540*/  IMAD.IADD R8, R8, 0x1, R7 ;  /* 0x0000000108087824 */ /* 0x000fe400078e0207 */
[----:B0-----:R-:W-:-:S04]  /*0550*/  FFMA R12, R3, R13, 1 ;  /* 0x3f800000030c7423 */ /* 0x001fc8000000000d */
[----:B------:R-:W-:-:S04]  /*0560*/  FFMA R12, R3, R12, R3 ;  /* 0x0000000c030c7223 */ /* 0x000fc80000000003 */
[----:B------:R-:W-:-:S04]  /*0570*/  FFMA R3, R0, R12, RZ ;  /* 0x0000000c00037223 */ /* 0x000fc800000000ff */
[----:B------:R-:W-:-:S04]  /*0580*/  FFMA R10, R13, R3, R0 ;  /* 0x000000030d0a7223 */ /* 0x000fc80000000000 */
[----:B------:R-:W-:-:S04]  /*0590*/  FFMA R15, R12, R10, R3 ;  /* 0x0000000a0c0f7223 */ /* 0x000fc80000000003 */
[----:B------:R-:W-:-:S04]  /*05a0*/  FFMA R10, R13, R15, R0 ;  /* 0x0000000f0d0a7223 */ /* 0x000fc80000000000 */
[----:B------:R-:W-:-:S05]  /*05b0*/  FFMA R0, R12, R10, R15 ;  /* 0x0000000a0c007223 */ /* 0x000fca000000000f */
[----:B------:R-:W-:-:S04]  /*05c0*/  SHF.R.U32.HI R3, RZ, 0x17, R0 ;  /* 0x00000017ff037819 */ /* 0x000fc80000011600 */
[----:B------:R-:W-:-:S05]  /*05d0*/  LOP3.LUT R3, R3, 0xff, RZ, 0xc0, !PT ;  /* 0x000000ff03037812 */ /* 0x000fca00078ec0ff */
[----:B------:R-:W-:-:S04]  /*05e0*/  IMAD.IADD R9, R3, 0x1, R8 ;  /* 0x0000000103097824 */ /* 0x000fc800078e0208 */
[----:B------:R-:W-:-:S05]  /*05f0*/  VIADD R3, R9, 0xffffffff ;  /* 0xffffffff09037836 */ /* 0x000fca0000000000 */
[----:B------:R-:W-:-:S13]  /*0600*/  ISETP.GE.U32.AND P0, PT, R3, 0xfe, PT ;  /* 0x000000fe0300780c */ /* 0x000fda0003f06070 */
[----:B------:R-:W-:Y:S05]  /*0610*/  @!P0 BRA `(.L_x_9) ;  /* 0x0000000000808947 */ /* 0x000fea0003800000 */
[----:B------:R-:W-:-:S13]  /*0620*/  ISETP.GT.AND P0, PT, R9, 0xfe, PT ;  /* 0x000000fe0900780c */ /* 0x000fda0003f04270 */
[----:B------:R-:W-:Y:S05]  /*0630*/  @P0 BRA `(.L_x_10) ;  /* 0x00000000006c0947 */ /* 0x000fea0003800000 */
[----:B------:R-:W-:-:S13]  /*0640*/  ISETP.GE.AND P0, PT, R9, 0x1, PT ;  /* 0x000000010900780c */ /* 0x000fda0003f06270 */
[----:B------:R-:W-:Y:S05]  /*0650*/  @P0 BRA `(.L_x_11) ;  /* 0x0000000000740947 */ /* 0x000fea0003800000 */
[----:B------:R-:W-:Y:S02]  /*0660*/  ISETP.GE.AND P0, PT, R9, -0x18, PT ;  /* 0xffffffe80900780c */ /* 0x000fe40003f06270 */
[----:B------:R-:W-:-:S11]  /*0670*/  LOP3.LUT R0, R0, 0x80000000, RZ, 0xc0, !PT ;  /* 0x8000000000007812 */ /* 0x000fd600078ec0ff */
[----:B------:R-:W-:Y:S05]  /*0680*/  @!P0 BRA `(.L_x_11) ;  /* 0x0000000000688947 */ /* 0x000fea0003800000 */
[CCC-:B------:R-:W-:Y:S01]  /*0690*/  FFMA.RZ R3, R12.reuse, R10.reuse, R15.reuse ;  /* 0x0000000a0c037223 */ /* 0x1c0fe2000000c00f */
[CCC-:B------:R-:W-:Y:S01]  /*06a0*/  FFMA.RM R8, R12.reuse, R10.reuse, R15.reuse ;  /* 0x0000000a0c087223 */ /* 0x1c0fe2000000400f */
[C---:B------:R-:W-:Y:S02]  /*06b0*/  ISETP.NE.AND P2, PT, R9.reuse, RZ, PT ;  /* 0x000000ff0900720c */ /* 0x040fe40003f45270 */
[----:B------:R-:W-:Y:S02]  /*06c0*/  ISETP.NE.AND P1, PT, R9, RZ, PT ;  /* 0x000000ff0900720c */ /* 0x000fe40003f25270 */
[----:B------:R-:W-:Y:S01]  /*06d0*/  LOP3.LUT R7, R3, 0x7fffff, RZ, 0xc0, !PT ;  /* 0x007fffff03077812 */ /* 0x000fe200078ec0ff */
[----:B------:R-:W-:Y:S01]  /*06e0*/  FFMA.RP R3, R12, R10, R15 ;  /* 0x0000000a0c037223 */ /* 0x000fe2000000800f */
[----:B------:R-:W-:Y:S02]  /*06f0*/  VIADD R10, R9, 0x20 ;  /* 0x00000020090a7836 */ /* 0x000fe40000000000 */
[----:B------:R-:W-:Y:S01]  /*0700*/  LOP3.LUT R7, R7, 0x800000, RZ, 0xfc, !PT ;  /* 0x0080000007077812 */ /* 0x000fe200078efcff */
[----:B------:R-:W-:Y:S01]  /*0710*/  IMAD.MOV R9, RZ, RZ, -R9 ;  /* 0x000000ffff097224 */ /* 0x000fe200078e0a09 */
[----:B------:R-:W-:-:S02]  /*0720*/  FSETP.NEU.FTZ.AND P0, PT, R3, R8, PT ;  /* 0x000000080300720b */ /* 0x000fc40003f1d000 */
[----:B------:R-:W-:Y:S02]  /*0730*/  SHF.L.U32 R10, R7, R10, RZ ;  /* 0x0000000a070a7219 */ /* 0x000fe400000006ff */
[----:B------:R-:W-:Y:S02]  /*0740*/  SEL R8, R9, RZ, P2 ;  /* 0x000000ff09087207 */ /* 0x000fe40001000000 */
[----:B------:R-:W-:Y:S02]  /*0750*/  ISETP.NE.AND P1, PT, R10, RZ, P1 ;  /* 0x000000ff0a00720c */ /* 0x000fe40000f25270 */
[----:B------:R-:W-:Y:S02]  /*0760*/  SHF.R.U32.HI R8, RZ, R8, R7 ;  /* 0x00000008ff087219 */ /* 0x000fe40000011607 */
[----:B------:R-:W-:Y:S02]  /*0770*/  PLOP3.LUT P0, PT, P0, P1, PT, 0xf8, 0x8f ;  /* 0x00000000008f781c */ /* 0x000fe40000703f70 */
[----:B------:R-:W-:-:S02]  /*0780*/  SHF.R.U32.HI R10, RZ, 0x1, R8 ;  /* 0x00000001ff0a7819 */ /* 0x000fc40000011608 */
[----:B------:R-:W-:-:S04]  /*0790*/  SEL R3, RZ, 0x1, !P0 ;  /* 0x00000001ff037807 */ /* 0x000fc80004000000 */
[----:B------:R-:W-:-:S04]  /*07a0*/  LOP3.LUT R3, R3, 0x1, R10, 0xf8, !PT ;  /* 0x0000000103037812 */ /* 0x000fc800078ef80a */
[----:B------:R-:W-:-:S05]  /*07b0*/  LOP3.LUT R3, R3, R8, RZ, 0xc0, !PT ;  /* 0x0000000803037212 */ /* 0x000fca00078ec0ff */
[----:B------:R-:W-:-:S05]  /*07c0*/  IMAD.IADD R3, R10, 0x1, R3 ;  /* 0x000000010a037824 */ /* 0x000fca00078e0203 */
[----:B------:R-:W-:Y:S01]  /*07d0*/  LOP3.LUT R0, R3, R0, RZ, 0xfc, !PT ;  /* 0x0000000003007212 */ /* 0x000fe200078efcff */
[----:B------:R-:W-:Y:S06]  /*07e0*/  BRA `(.L_x_11) ;  /* 0x0000000000107947 */ /* 0x000fec0003800000 */
.L_x_10:
[----:B------:R-:W-:-:S04]  /*07f0*/  LOP3.LUT R0, R0, 0x80000000, RZ, 0xc0, !PT ;  /* 0x8000000000007812 */ /* 0x000fc800078ec0ff */
[----:B------:R-:W-:Y:S01]  /*0800*/  LOP3.LUT R0, R0, 0x7f800000, RZ, 0xfc, !PT ;  /* 0x7f80000000007812 */ /* 0x000fe200078efcff */
[----:B------:R-:W-:Y:S06]  /*0810*/  BRA `(.L_x_11) ;  /* 0x0000000000047947 */ /* 0x000fec0003800000 */
.L_x_9:
[----:B------:R-:W-:-:S07]  /*0820*/  IMAD R0, R8, 0x800000, R0 ;  /* 0x0080000008007824 */ /* 0x000fce00078e0200 */
.L_x_11:
[----:B------:R-:W-:Y:S05]  /*0830*/  BSYNC.RECONVERGENT B2 ;  /* 0x0000000000027941 */ /* 0x000fea0003800200 */
.L_x_8:
[----:B------:R-:W-:Y:S05]  /*0840*/  BRA `(.L_x_12) ;  /* 0x0000000000207947 */ /* 0x000fea0003800000 */
.L_x_7:
[----:B------:R-:W-:-:S04]  /*0850*/  LOP3.LUT R0, R11, 0x80000000, R10, 0x48, !PT ;  /* 0x800000000b007812 */ /* 0x000fc800078e480a */
[----:B------:R-:W-:Y:S01]  /*0860*/  LOP3.LUT R0, R0, 0x7f800000, RZ, 0xfc, !PT ;  /* 0x7f80000000007812 */ /* 0x000fe200078efcff */
[----:B------:R-:W-:Y:S06]  /*0870*/  BRA `(.L_x_12) ;  /* 0x0000000000147947 */ /* 0x000fec0003800000 */
.L_x_6:
[----:B------:R-:W-:Y:S01]  /*0880*/  LOP3.LUT R0, R11, 0x80000000, R10, 0x48, !PT ;  /* 0x800000000b007812 */ /* 0x000fe200078e480a */
[----:B------:R-:W-:Y:S06]  /*0890*/  BRA `(.L_x_12) ;  /* 0x00000000000c7947 */ /* 0x000fec0003800000 */
.L_x_5:
[----:B------:R-:W0:Y:S01]  /*08a0*/  MUFU.RSQ R0, -QNAN ;  /* 0xffc0000000007908 */ /* 0x000e220000001400 */
[----:B------:R-:W-:Y:S05]  /*08b0*/  BRA `(.L_x_12) ;  /* 0x0000000000047947 */ /* 0x000fea0003800000 */
.L_x_4:
[----:B------:R-:W-:-:S07]  /*08c0*/  FADD.FTZ R0, R0, R3 ;  /* 0x0000000300007221 */ /* 0x000fce0000010000 */
.L_x_12:
[----:B------:R-:W-:Y:S05]  /*08d0*/  BSYNC.RECONVERGENT B1 ;  /* 0x0000000000017941 */ /* 0x000fea0003800200 */
.L_x_2:
[----:B------:R-:W-:-:S04]  /*08e0*/  IMAD.MOV.U32 R7, RZ, RZ, 0x0 ;  /* 0x00000000ff077424 */ /* 0x000fc800078e00ff */
[----:B0-----:R-:W-:Y:S05]  /*08f0*/  RET.REL.NODEC R6 `(_Z13swiglu_kernelPKfPfi) ;  /* 0xfffffff406c07950 */ /* 0x001fea0003c3ffff */
.L_x_13:
[----:B------:R-:W-:-:S00]  /*0900*/  BRA `(.L_x_13) ;  /* 0xfffffffc00fc7947 */ /* 0x000fc0000383ffff */
[----:B------:R-:W-:-:S00]  /*0910*/  NOP ;  /* 0x0000000000007918 */ /* 0x000fc00000000000 */
        /* <DEDUP_REMOVED lines=14> */
.L_x_29:


//--------------------- .text._Z10swiglu_bigPKfPfi --------------------------
	.section	.text._Z10swiglu_bigPKfPfi,"ax",@progbits
	.align	128
        .global         _Z10swiglu_bigPKfPfi
        .type           _Z10swiglu_bigPKfPfi,@function
        .size           _Z10swiglu_bigPKfPfi,(.L_x_30 - _Z10swiglu_bigPKfPfi)
        .other          _Z10swiglu_bigPKfPfi,@"STO_CUDA_ENTRY STV_DEFAULT"
_Z10swiglu_bigPKfPfi:
.text._Z10swiglu_bigPKfPfi:
        /* <DEDUP_REMOVED lines=8> */
[----:B------:R-:W0:Y:S01]  /*0080*/  LDC R2, c[0x0][0x390] ;  /* 0x0000e400ff027b82 */ /* 0x000e220000000800 */
[----:B------:R-:W1:Y:S01]  /*0090*/  LDCU UR5, c[0x0][0x370] ;  /* 0x00006e00ff0577ac */ /* 0x000e620008000800 */
[----:B------:R-:W2:Y:S06]  /*00a0*/  LDCU.64 UR6, c[0x0][0x358] ;  /* 0x00006b00ff0677ac */ /* 0x000eac0008000a00 */
[----:B------:R-:W3:Y:S08]  /*00b0*/  LDC.64 R4, c[0x0][0x380] ;  /* 0x0000e000ff047b82 */ /* 0x000ef00000000a00 */
[----:B------:R-:W4:Y:S01]  /*00c0*/  LDC.64 R6, c[0x0][0x388] ;  /* 0x0000e200ff067b82 */ /* 0x000f220000000a00 */
[----:B-1----:R-:W-:-:S12]  /*00d0*/  UIMAD UR4, UR4, UR5, URZ ;  /* 0x00000005040472a4 */ /* 0x002fd8000f8e02ff */
.L_x_16:
[----:B-1-3--:R-:W-:-:S05]  /*00e0*/  IMAD.WIDE R10, R9, 0x4, R4 ;  /* 0x00000004090a7825 */ /* 0x00afca00078e0204 */
[----:B--2---:R1:W2:Y:S01]  /*00f0*/  LDG.E.CONSTANT R0, desc[UR6][R10.64] ;  /* 0x000000060a007981 */ /* 0x0042a2000c1e9900 */
[----:B0-----:R-:W-:-:S05]  /*0100*/  IMAD.WIDE R12, R2, 0x4, R10 ;  /* 0x00000004020c7825 */ /* 0x001fca00078e020a */
[----:B------:R0:W5:Y:S01]  /*0110*/  LDG.E.CONSTANT R8, desc[UR6][R12.64] ;  /* 0x000000060c087981 */ /* 0x000162000c1e9900 */
[----:B------:R-:W-:Y:S01]  /*0120*/  BSSY.RECONVERGENT B0, `(.L_x_14) ;  /* 0x0000015000007945 */ /* 0x000fe20003800200 */
[----:B-1----:R-:W-:Y:S02]  /*0130*/  IMAD.MOV.U32 R11, RZ, RZ, R9 ;  /* 0x000000ffff0b7224 */ /* 0x002fe400078e0009 */
[----:B------:R-:W-:-:S05]  /*0140*/  VIADD R9, R9, UR4 ;  /* 0x0000000409097c36 */ /* 0x000fca0008000000 */
[----:B------:R-:W-:Y:S01]  /*0150*/  ISETP.GE.AND P2, PT, R9, R2, PT ;  /* 0x000000020900720c */ /* 0x000fe20003f46270 */
[----:B--2---:R-:W-:-:S05]  /*0160*/  FMUL R3, R0, -1.4426950216293334961 ;  /* 0xbfb8aa3b00037820 */ /* 0x004fca0000400000 */
[----:B------:R-:W-:-:S13]  /*0170*/  FSETP.GEU.AND P0, PT, R3, -126, PT ;  /* 0xc2fc00000300780b */ /* 0x000fda0003f0e000 */
[----:B------:R-:W-:-:S04]  /*0180*/  @!P0 FMUL R3, R3, 0.5 ;  /* 0x3f00000003038820 */ /* 0x000fc80000400000 */
[----:B------:R-:W1:Y:S02]  /*0190*/  MUFU.EX2 R14, R3 ;  /* 0x00000003000e7308 */ /* 0x000e640000000800 */
[----:B-1----:R-:W-:-:S04]  /*01a0*/  @!P0 FMUL R14, R14, R14 ;  /* 0x0000000e0e0e8220 */ /* 0x002fc80000400000 */
[----:B------:R-:W-:-:S04]  /*01b0*/  FADD R17, R14, 1 ;  /* 0x3f8000000e117421 */ /* 0x000fc80000000000 */
[----:B------:R-:W1:Y:S08]  /*01c0*/  MUFU.RCP R14, R17 ;  /* 0x00000011000e7308 */ /* 0x000e700000001000 */
[----:B------:R-:W2:Y:S01]  /*01d0*/  FCHK P0, R0, R17 ;  /* 0x0000001100007302 */ /* 0x000ea20000000000 */
[----:B-1----:R-:W-:-:S04]  /*01e0*/  FFMA R15, -R17, R14, 1 ;  /* 0x3f800000110f7423 */ /* 0x002fc8000000010e */
[----:B------:R-:W-:-:S04]  /*01f0*/  FFMA R15, R14, R15, R14 ;  /* 0x0000000f0e0f7223 */ /* 0x000fc8000000000e */
[----:B------:R-:W-:-:S04]  /*0200*/  FFMA R10, R0, R15, RZ ;  /* 0x0000000f000a7223 */ /* 0x000fc800000000ff */
[----:B------:R-:W-:-:S04]  /*0210*/  FFMA R3, -R17, R10, R0 ;  /* 0x0000000a11037223 */ /* 0x000fc80000000100 */
[----:B------:R-:W-:Y:S01]  /*0220*/  FFMA R3, R15, R3, R10 ;  /* 0x000000030f037223 */ /* 0x000fe2000000000a */
[----:B0-2---:R-:W-:Y:S06]  /*0230*/  @!P0 BRA `(.L_x_15) ;  /* 0x00000000000c8947 */ /* 0x005fec0003800000 */
[----:B------:R-:W-:-:S07]  /*0240*/  MOV R10, 0x260 ;  /* 0x00000260000a7802 */ /* 0x000fce0000000f00 */
[----:B----45:R-:W-:Y:S05]  /*0250*/  CALL.REL.NOINC `($__internal_1_$__cuda_sm3x_div_rn_noftz_f32_slowpath) ;  /* 0x00000000001c7944 */ /* 0x030fea0003c00000 */
[----:B------:R-:W-:-:S07]  /*0260*/  IMAD.MOV.U32 R3, RZ, RZ, R0 ;  /* 0x000000ffff037224 */ /* 0x000fce00078e0000 */
.L_x_15:
[----:B------:R-:W-:Y:S05]  /*0270*/  BSYNC.RECONVERGENT B0 ;  /* 0x0000000000007941 */ /* 0x000fea0003800200 */
.L_x_14:
[----:B-----5:R-:W-:Y:S01]  /*0280*/  FMUL R3, R8, R3 ;  /* 0x0000000308037220 */ /* 0x020fe20000400000 */
[----:B----4-:R-:W-:-:S05]  /*0290*/  IMAD.WIDE R10, R11, 0x4, R6 ;  /* 0x000000040b0a7825 */ /* 0x010fca00078e0206 */
[----:B------:R1:W-:Y:S01]  /*02a0*/  STG.E desc[UR6][R10.64], R3 ;  /* 0x000000030a007986 */ /* 0x0003e2000c101906 */
[----:B------:R-:W-:Y:S05]  /*02b0*/  @!P2 BRA `(.L_x_16) ;  /* 0xfffffffc0088a947 */ /* 0x000fea000383ffff */
[----:B------:R-:W-:Y:S05]  /*02c0*/  EXIT ;  /* 0x000000000000794d */ /* 0x000fea0003800000 */
        .weak           $__internal_1_$__cuda_sm3x_div_rn_noftz_f32_slowpath
        .type           $__internal_1_$__cuda_sm3x_div_rn_noftz_f32_slowpath,@function
        .size           $__internal_1_$__cuda_sm3x_div_rn_noftz_f32_slowpath,(.L_x_30 - $__internal_1_$__cuda_sm3x_div_rn_noftz_f32_slowpath)
$__internal_1_$__cuda_sm3x_div_rn_noftz_f32_slowpath:
        /* <DEDUP_REMOVED lines=13> */
[----:B------:R-:W-:Y:S01]  /*03a0*/  FSETP.GTU.FTZ.AND P0, PT, |R0|, +INF , PT ;  /* 0x7f8000000000780b */ /* 0x000fe20003f1c200 */
[----:B------:R-:W-:Y:S01]  /*03b0*/  IMAD.MOV.U32 R3, RZ, RZ, R17 ;  /* 0x000000ffff037224 */ /* 0x000fe200078e0011 */
        /* <DEDUP_REMOVED lines=22> */
.L_x_18:
[----:B------:R-:W-:Y:S01]  /*0520*/  LEA R0, R13, 0xc0800000, 0x17 ;  /* 0xc08000000d007811 */ /* 0x000fe200078eb8ff */
[----:B------:R-:W-:Y:S01]  /*0530*/  VIADD R3, R18, 0xffffff81 ;  /* 0xffffff8112037836 */ /* 0x000fe20000000000 */
[----:B------:R-:W-:Y:S03]  /*0540*/  BSSY.RECONVERGENT B2, `(.L_x_23) ;  /* 0x0000035000027945 */ /* 0x000fe60003800200 */
[----:B------:R-:W-:Y:S01]  /*0550*/  IMAD.IADD R15, R15, 0x1, -R0 ;  /* 0x000000010f0f7824 */ /* 0x000fe200078e0a00 */
[C---:B------:R-:W-:Y:S01]  /*0560*/  IADD3 R13, PT, PT, R3.reuse, 0x7f, -R13 ;  /* 0x0000007f030d7810 */ /* 0x040fe20007ffe80d */
[----:B------:R-:W-:Y:S02]  /*0570*/  IMAD R0, R3, -0x800000, R14 ;  /* 0xff80000003007824 */ /* 0x000fe400078e020e */
[----:B------:R-:W0:Y:S01]  /*0580*/  MUFU.RCP R16, R15 ;  /* 0x0000000f00107308 */ /* 0x000e220000001000 */
[----:B------:R-:W-:Y:S01]  /*0590*/  FADD.FTZ R17, -R15, -RZ ;  /* 0x800000ff0f117221 */ /* 0x000fe20000010100 */
[----:B------:R-:W-:-:S03]  /*05a0*/  IMAD.IADD R13, R13, 0x1, R12 ;  /* 0x000000010d0d7824 */ /* 0x000fc600078e020c */
        /* <DEDUP_REMOVED lines=21> */
[-CC-:B------:R-:W-:Y:S01]  /*0700*/  FFMA.RM R12, R21, R17.reuse, R14.reuse ;  /* 0x00000011150c7223 */ /* 0x180fe2000000400e */
        /* <DEDUP_REMOVED lines=20> */
.L_x_25:
[----:B------:R-:W-:-:S04]  /*0850*/  LOP3.LUT R0, R0, 0x80000000, RZ, 0xc0, !PT ;  /* 0x8000000000007812 */ /* 0x000fc800078ec0ff */
[----:B------:R-:W-:Y:S01]  /*0860*/  LOP3.LUT R0, R0, 0x7f800000, RZ, 0xfc, !PT ;  /* 0x7f80000000007812 */ /* 0x000fe200078efcff */
[----:B------:R-:W-:Y:S06]  /*0870*/  BRA `(.L_x_26) ;  /* 0x0000000000047947 */ /* 0x000fec0003800000 */
.L_x_24:
[----:B------:R-:W-:-:S07]  /*0880*/  IMAD R0, R13, 0x800000, R0 ;  /* 0x008000000d007824 */ /* 0x000fce00078e0200 */
.L_x_26:
[----:B------:R-:W-:Y:S05]  /*0890*/  BSYNC.RECONVERGENT B2 ;  /* 0x0000000000027941 */ /* 0x000fea0003800200 */
.L_x_23:
[----:B------:R-:W-:Y:S05]  /*08a0*/  BRA `(.L_x_27) ;  /* 0x0000000000207947 */ /* 0x000fea0003800000 */
.L_x_22:
[----:B------:R-:W-:-:S04]  /*08b0*/  LOP3.LUT R0, R15, 0x80000000, R14, 0x48, !PT ;  /* 0x800000000f007812 */ /* 0x000fc800078e480e */
[----:B------:R-:W-:Y:S01]  /*08c0*/  LOP3.LUT R0, R0, 0x7f800000, RZ, 0xfc, !PT ;  /* 0x7f80000000007812 */ /* 0x000fe200078efcff */
[----:B------:R-:W-:Y:S06]  /*08d0*/  BRA `(.L_x_27) ;  /* 0x0000000000147947 */ /* 0x000fec0003800000 */
.L_x_21:
[----:B------:R-:W-:Y:S01]  /*08e0*/  LOP3.LUT R0, R15, 0x80000000, R14, 0x48, !PT ;  /* 0x800000000f007812 */ /* 0x000fe200078e480e */
[----:B------:R-:W-:Y:S06]  /*08f0*/  BRA `(.L_x_27) ;  /* 0x00000000000c7947 */ /* 0x000fec0003800000 */
.L_x_20:
[----:B------:R-:W0:Y:S01]  /*0900*/  MUFU.RSQ R0, -QNAN ;  /* 0xffc0000000007908 */ /* 0x000e220000001400 */
[----:B------:R-:W-:Y:S05]  /*0910*/  BRA `(.L_x_27) ;  /* 0x0000000000047947 */ /* 0x000fea0003800000 */
.L_x_19:
[----:B------:R-:W-:-:S07]  /*0920*/  FADD.FTZ R0, R0, R3 ;  /* 0x0000000300007221 */ /* 0x000fce0000010000 */
.L_x_27:
[----:B------:R-:W-:Y:S05]  /*0930*/  BSYNC.RECONVERGENT B1 ;  /* 0x0000000000017941 */ /* 0x000fea0003800200 */
.L_x_17:
[----:B------:R-:W-:Y:S02]  /*0940*/  IMAD.MOV.U32 R12, RZ, RZ, R10 ;  /* 0x000000ffff0c7224 */ /* 0x000fe400078e000a */
[----:B------:R-:W-:-:S04]  /*0950*/  IMAD.MOV.U32 R13, RZ, RZ, 0x0 ;  /* 0x00000000ff0d7424 */ /* 0x000fc800078e00ff */
[----:B0-----:R-:W-:Y:S05]  /*0960*/  RET.REL.NODEC R12 `(_Z10swiglu_bigPKfPfi) ;  /* 0xfffffff40ca47950 */ /* 0x001fea0003c3ffff */
.L_x_28:
        /* <DEDUP_REMOVED lines=9> */
.L_x_30:


//--------------------- .nv.shared.reserved.0     --------------------------
	.section	.nv.shared.reserved.0,"aw",@nobits
	.weak		__nv_reservedSMEM_offset_0_alias
	.size		__nv_reservedSMEM_offset_0_alias, 0, 64
	.other		__nv_reservedSMEM_offset_0_alias,@"STO_CUDA_RESERVED_SHARED STV_DEFAULT"
__nv_reservedSMEM_offset_0_alias:
	.zero		0
	.zero		64


//--------------------- .nv.constant0._Z13swiglu_kernelPKfPfi --------------------------
	.section	.nv.constant0._Z13swiglu_kernelPKfPfi,"a",@progbits
	.sectionflags	@""
	.align	4
.nv.constant0._Z13swiglu_kernelPKfPfi:
	.zero		916


//--------------------- .nv.constant0._Z10swiglu_bigPKfPfi --------------------------
	.section	.nv.constant0._Z10swiglu_bigPKfPfi,"a",@progbits
	.sectionflags	@""
	.align	4
.nv.constant0._Z10swiglu_bigPKfPfi:
	.zero		916


//--------------------- SYMBOLS --------------------------

	.type		.nv.reservedSmem.offset0,@object
	.size		.nv.reservedSmem.offset0,0x4
